	.headerflags	@"EF_CUDA_TEXMODE_UNIFIED EF_CUDA_64BIT_ADDRESS EF_CUDA_ACCELERATORS EF_CUDA_SM90 EF_CUDA_VIRTUAL_SM(EF_CUDA_SM90)"
	.elftype	@"ET_EXEC"


//--------------------- .nv.info                  --------------------------
	.section	.nv.info,"",@"SHT_CUDA_INFO"
	.align	4


	//----- nvinfo : EIATTR_REGCOUNT
	.align		4
        /*0000*/ 	.byte	0x04, 0x2f
        /*0002*/ 	.short	(.L_3 - .L_2)
	.align		4
.L_2:
        /*0004*/ 	.word	index@(triton_poi_fused__native_batch_norm_legit_no_training_add_relu_18)
        /*0008*/ 	.word	0x00000020


	//----- nvinfo : EIATTR_MIN_STACK_SIZE
	.align		4
.L_3:
        /*000c*/ 	.byte	0x04, 0x12
        /*000e*/ 	.short	(.L_5 - .L_4)
	.align		4
.L_4:
        /*0010*/ 	.word	index@(triton_poi_fused__native_batch_norm_legit_no_training_add_relu_18)
        /*0014*/ 	.word	0x00000000


	//----- nvinfo : EIATTR_FRAME_SIZE
	.align		4
.L_5:
        /*0018*/ 	.byte	0x04, 0x11
        /*001a*/ 	.short	(.L_7 - .L_6)
	.align		4
.L_6:
        /*001c*/ 	.word	index@(triton_poi_fused__native_batch_norm_legit_no_training_add_relu_18)
        /*0020*/ 	.word	0x00000000


	//----- nvinfo : EIATTR_MIN_STACK_SIZE
	.align		4
.L_7:
        /*0024*/ 	.byte	0x04, 0x12
        /*0026*/ 	.short	(.L_9 - .L_8)
	.align		4
.L_8:
        /*0028*/ 	.word	index@(triton_poi_fused__native_batch_norm_legit_no_training_add_relu_18)
        /*002c*/ 	.word	0x00000000
.L_9:


//--------------------- .nv.info.triton_poi_fused__native_batch_norm_legit_no_training_add_relu_18 --------------------------
	.section	.nv.info.triton_poi_fused__native_batch_norm_legit_no_training_add_relu_18,"",@"SHT_CUDA_INFO"
	.sectionflags	@""
	.align	4


	//----- nvinfo : EIATTR_CUDA_API_VERSION
	.align		4
        /*0000*/ 	.byte	0x04, 0x37
        /*0002*/ 	.short	(.L_11 - .L_10)
.L_10:
        /*0004*/ 	.word	0x0000007c


	//----- nvinfo : EIATTR_KPARAM_INFO
	.align		4
.L_11:
        /*0008*/ 	.byte	0x04, 0x17
        /*000a*/ 	.short	(.L_13 - .L_12)
.L_12:
        /*000c*/ 	.word	0x00000000
        /*0010*/ 	.short	0x000b
        /*0012*/ 	.short	0x0058
        /*0014*/ 	.byte	0x00, 0xf0, 0x11, 0x00


	//----- nvinfo : EIATTR_KPARAM_INFO
	.align		4
.L_13:
        /*0018*/ 	.byte	0x04, 0x17
        /*001a*/ 	.short	(.L_15 - .L_14)
.L_14:
        /*001c*/ 	.word	0x00000000
        /*0020*/ 	.short	0x000a
        /*0022*/ 	.short	0x0050
        /*0024*/ 	.byte	0x00, 0xf4, 0x21, 0x00


	//----- nvinfo : EIATTR_KPARAM_INFO
	.align		4
.L_15:
        /*0028*/ 	.byte	0x04, 0x17
        /*002a*/ 	.short	(.L_17 - .L_16)
.L_16:
        /*002c*/ 	.word	0x00000000
        /*0030*/ 	.short	0x0009
        /*0032*/ 	.short	0x0048
        /*0034*/ 	.byte	0x00, 0xf4, 0x21, 0x00


	//----- nvinfo : EIATTR_KPARAM_INFO
	.align		4
.L_17:
        /*0038*/ 	.byte	0x04, 0x17
        /*003a*/ 	.short	(.L_19 - .L_18)
.L_18:
        /*003c*/ 	.word	0x00000000
        /*0040*/ 	.short	0x0008
        /*0042*/ 	.short	0x0040
        /*0044*/ 	.byte	0x00, 0xf4, 0x21, 0x00


	//----- nvinfo : EIATTR_KPARAM_INFO
	.align		4
.L_19:
        /*0048*/ 	.byte	0x04, 0x17
        /*004a*/ 	.short	(.L_21 - .L_20)
.L_20:
        /*004c*/ 	.word	0x00000000
        /*0050*/ 	.short	0x0007
        /*0052*/ 	.short	0x0038
        /*0054*/ 	.byte	0x00, 0xf4, 0x21, 0x00


	//----- nvinfo : EIATTR_KPARAM_INFO
	.align		4
.L_21:
        /*0058*/ 	.byte	0x04, 0x17
        /*005a*/ 	.short	(.L_23 - .L_22)
.L_22:
        /*005c*/ 	.word	0x00000000
        /*0060*/ 	.short	0x0006
        /*0062*/ 	.short	0x0030
        /*0064*/ 	.byte	0x00, 0xf4, 0x21, 0x00


	//----- nvinfo : EIATTR_KPARAM_INFO
	.align		4
.L_23:
        /*0068*/ 	.byte	0x04, 0x17
        /*006a*/ 	.short	(.L_25 - .L_24)
.L_24:
        /*006c*/ 	.word	0x00000000
        /*0070*/ 	.short	0x0005
        /*0072*/ 	.short	0x0028
        /*0074*/ 	.byte	0x00, 0xf4, 0x21, 0x00


	//----- nvinfo : EIATTR_KPARAM_INFO
	.align		4
.L_25:
        /*0078*/ 	.byte	0x04, 0x17
        /*007a*/ 	.short	(.L_27 - .L_26)
.L_26:
        /*007c*/ 	.word	0x00000000
        /*0080*/ 	.short	0x0004
        /*0082*/ 	.short	0x0020
        /*0084*/ 	.byte	0x00, 0xf4, 0x21, 0x00


	//----- nvinfo : EIATTR_KPARAM_INFO
	.align		4
.L_27:
        /*0088*/ 	.byte	0x04, 0x17
        /*008a*/ 	.short	(.L_29 - .L_28)
.L_28:
        /*008c*/ 	.word	0x00000000
        /*0090*/ 	.short	0x0003
        /*0092*/ 	.short	0x0018
        /*0094*/ 	.byte	0x00, 0xf4, 0x21, 0x00


	//----- nvinfo : EIATTR_KPARAM_INFO
	.align		4
.L_29:
        /*0098*/ 	.byte	0x04, 0x17
        /*009a*/ 	.short	(.L_31 - .L_30)
.L_30:
        /*009c*/ 	.word	0x00000000
        /*00a0*/ 	.short	0x0002
        /*00a2*/ 	.short	0x0010
        /*00a4*/ 	.byte	0x00, 0xf4, 0x21, 0x00


	//----- nvinfo : EIATTR_KPARAM_INFO
	.align		4
.L_31:
        /*00a8*/ 	.byte	0x04, 0x17
        /*00aa*/ 	.short	(.L_33 - .L_32)
.L_32:
        /*00ac*/ 	.word	0x00000000
        /*00b0*/ 	.short	0x0001
        /*00b2*/ 	.short	0x0008
        /*00b4*/ 	.byte	0x00, 0xf4, 0x21, 0x00


	//----- nvinfo : EIATTR_KPARAM_INFO
	.align		4
.L_33:
        /*00b8*/ 	.byte	0x04, 0x17
        /*00ba*/ 	.short	(.L_35 - .L_34)
.L_34:
        /*00bc*/ 	.word	0x00000000
        /*00c0*/ 	.short	0x0000
        /*00c2*/ 	.short	0x0000
        /*00c4*/ 	.byte	0x00, 0xf4, 0x21, 0x00


	//----- nvinfo : EIATTR_SPARSE_MMA_MASK
	.align		4
.L_35:
        /*00c8*/ 	.byte	0x03, 0x50
        /*00ca*/ 	.short	0x0000


	//----- nvinfo : EIATTR_MAXREG_COUNT
	.align		4
        /*00cc*/ 	.byte	0x03, 0x1b
        /*00ce*/ 	.short	0x00ff


	//----- nvinfo : EIATTR_EXIT_INSTR_OFFSETS
	.align		4
        /*00d0*/ 	.byte	0x04, 0x1c
        /*00d2*/ 	.short	(.L_37 - .L_36)


	//   ....[0]....
.L_36:
        /*00d4*/ 	.word	0x00000680


	//----- nvinfo : EIATTR_REQNTID
	.align		4
.L_37:
        /*00d8*/ 	.byte	0x04, 0x10
        /*00da*/ 	.short	(.L_39 - .L_38)
.L_38:
        /*00dc*/ 	.word	0x00000080
        /*00e0*/ 	.word	0x00000001
        /*00e4*/ 	.word	0x00000001


	//----- nvinfo : EIATTR_CBANK_PARAM_SIZE
	.align		4
.L_39:
        /*00e8*/ 	.byte	0x03, 0x19
        /*00ea*/ 	.short	0x005c


	//----- nvinfo : EIATTR_PARAM_CBANK
	.align		4
        /*00ec*/ 	.byte	0x04, 0x0a
        /*00ee*/ 	.short	(.L_41 - .L_40)
	.align		4
.L_40:
        /*00f0*/ 	.word	index@(.nv.constant0.triton_poi_fused__native_batch_norm_legit_no_training_add_relu_18)
        /*00f4*/ 	.short	0x0210
        /*00f6*/ 	.short	0x005c


	//----- nvinfo : EIATTR_SW_WAR
	.align		4
.L_41:
        /*00f8*/ 	.byte	0x04, 0x36
        /*00fa*/ 	.short	(.L_43 - .L_42)
.L_42:
        /*00fc*/ 	.word	0x00000008
.L_43:


//--------------------- .nv.callgraph             --------------------------
	.section	.nv.callgraph,"",@"SHT_CUDA_CALLGRAPH"
	.align	4
	.sectionentsize	8
	.align		4
        /*0000*/ 	.word	0x00000000
	.align		4
        /*0004*/ 	.word	0xffffffff
	.align		4
        /*0008*/ 	.word	0x00000000
	.align		4
        /*000c*/ 	.word	0xfffffffe
	.align		4
        /*0010*/ 	.word	0x00000000
	.align		4
        /*0014*/ 	.word	0xfffffffd
	.align		4
        /*0018*/ 	.word	0x00000000
	.align		4
        /*001c*/ 	.word	0xfffffffc


//--------------------- .nv.constant4             --------------------------
	.section	.nv.constant4,"a",@progbits
	.align	8
	.align		8
.nv.constant4:
        /*0000*/ 	.dword	_$_str
	.align		8
        /*0008*/ 	.dword	_$_str_$_2


//--------------------- .text.triton_poi_fused__native_batch_norm_legit_no_training_add_relu_18 --------------------------
	.section	.text.triton_poi_fused__native_batch_norm_legit_no_training_add_relu_18,"ax",@progbits
	.align	128
        .global         triton_poi_fused__native_batch_norm_legit_no_training_add_relu_18
        .type           triton_poi_fused__native_batch_norm_legit_no_training_add_relu_18,@function
        .size           triton_poi_fused__native_batch_norm_legit_no_training_add_relu_18,(.L_x_1 - triton_poi_fused__native_batch_norm_legit_no_training_add_relu_18)
        .other          triton_poi_fused__native_batch_norm_legit_no_training_add_relu_18,@"STO_CUDA_ENTRY STV_DEFAULT"
triton_poi_fused__native_batch_norm_legit_no_training_add_relu_18:
.text.triton_poi_fused__native_batch_norm_legit_no_training_add_relu_18:
[----:B------:R-:W-:Y:S01]  /*0000*/  LDC R1, c[0x0][0x28] ;  /* 0x00000a00ff017b82 */ /* 0x000fe20000000800 */
[----:B------:R-:W1:Y:S07]  /*0010*/  S2R R0, SR_TID.X ;  /* 0x0000000000007919 */ /* 0x000e6e0000002100 */
[----:B------:R-:W2:Y:S01]  /*0020*/  LDC.64 R6, c[0x0][0x228] ;  /* 0x00008a00ff067b82 */ /* 0x000ea20000000a00 */
[----:B------:R-:W-:Y:S01]  /*0030*/  ULDC.64 UR4, c[0x0][0x208] ;  /* 0x0000820000047ab9 */ /* 0x000fe20000000a00 */
[----:B------:R-:W3:Y:S06]  /*0040*/  S2R R5, SR_CTAID.X ;  /* 0x0000000000057919 */ /* 0x000eec0000002500 */
[----:B------:R-:W4:Y:S08]  /*0050*/  LDC.64 R12, c[0x0][0x218] ;  /* 0x00008600ff0c7b82 */ /* 0x000f300000000a00 */
[----:B------:R-:W5:Y:S08]  /*0060*/  LDC.64 R14, c[0x0][0x240] ;  /* 0x00009000ff0e7b82 */ /* 0x000f700000000a00 */
[----:B------:R-:W4:Y:S01]  /*0070*/  LDC.64 R16, c[0x0][0x220] ;  /* 0x00008800ff107b82 */ /* 0x000f220000000a00 */
[----:B-1----:R-:W-:-:S07]  /*0080*/  SHF.L.U32 R0, R0, 0x1, RZ ;  /* 0x0000000100007819 */ /* 0x002fce00000006ff */
[----:B------:R-:W1:Y:S01]  /*0090*/  LDC.64 R18, c[0x0][0x248] ;  /* 0x00009200ff127b82 */ /* 0x000e620000000a00 */
[----:B---3--:R-:W-:Y:S02]  /*00a0*/  SHF.R.S32.HI R3, RZ, 0x17, R5 ;  /* 0x00000017ff037819 */ /* 0x008fe40000011405 */
[----:B------:R-:W-:Y:S02]  /*00b0*/  LOP3.LUT R0, R0, 0xfe, RZ, 0xc0, !PT ;  /* 0x000000fe00007812 */ /* 0x000fe400078ec0ff */
[----:B------:R-:W-:-:S03]  /*00c0*/  SGXT R3, R3, 0x1 ;  /* 0x000000010303781a */ /* 0x000fc60000000200 */
[----:B------:R-:W3:Y:S01]  /*00d0*/  LDC.64 R8, c[0x0][0x238] ;  /* 0x00008e00ff087b82 */ /* 0x000ee20000000a00 */
[----:B------:R-:W-:-:S04]  /*00e0*/  LEA R0, R5, R0, 0x8 ;  /* 0x0000000005007211 */ /* 0x000fc800078e40ff */
[----:B------:R-:W-:-:S03]  /*00f0*/  LEA.HI R4, R3, R0, RZ, 0x8 ;  /* 0x0000000003047211 */ /* 0x000fc600078f40ff */
[----:B------:R-:W1:Y:S01]  /*0100*/  LDC.64 R2, c[0x0][0x250] ;  /* 0x00009400ff027b82 */ /* 0x000e620000000a00 */
[----:B------:R-:W-:-:S04]  /*0110*/  LOP3.LUT R21, R4, 0xffffff00, RZ, 0xc0, !PT ;  /* 0xffffff0004157812 */ /* 0x000fc800078ec0ff */
[----:B------:R-:W-:-:S03]  /*0120*/  IADD3 R21, R0, -R21, RZ ;  /* 0x8000001500157210 */ /* 0x000fc60007ffe0ff */
[----:B------:R-:W3:Y:S02]  /*0130*/  LDC.64 R22, c[0x0][0x230] ;  /* 0x00008c00ff167b82 */ /* 0x000ee40000000a00 */
[----:B--2---:R-:W-:-:S06]  /*0140*/  IMAD.WIDE R6, R21, 0x4, R6 ;  /* 0x0000000415067825 */ /* 0x004fcc00078e0206 */
[----:B------:R-:W2:Y:S01]  /*0150*/  LDG.E.EL.64 R6, desc[UR4][R6.64] ;  /* 0x0000000406067981 */ /* 0x000ea2000c2e1b00 */
[----:B------:R-:W3:Y:S01]  /*0160*/  LDC.64 R10, c[0x0][0x258] ;  /* 0x00009600ff0a7b82 */ /* 0x000ee20000000a00 */
[----:B01----:R-:W-:-:S07]  /*0170*/  IMAD.WIDE R2, R21, 0x4, R2 ;  /* 0x0000000415027825 */ /* 0x003fce00078e0202 */
[----:B------:R-:W0:Y:S01]  /*0180*/  LDC.64 R4, c[0x0][0x260] ;  /* 0x00009800ff047b82 */ /* 0x000e220000000a00 */
[----:B------:R-:W2:Y:S01]  /*0190*/  LDG.E.EL.64 R2, desc[UR4][R2.64] ;  /* 0x0000000402027981 */ /* 0x000ea2000c2e1b00 */
[----:B----4-:R-:W-:-:S04]  /*01a0*/  IMAD.WIDE R12, R0, 0x4, R12 ;  /* 0x00000004000c7825 */ /* 0x010fc800078e020c */
[----:B-----5:R-:W-:Y:S02]  /*01b0*/  IMAD.WIDE R14, R0, 0x4, R14 ;  /* 0x00000004000e7825 */ /* 0x020fe400078e020e */
[----:B------:R-:W4:Y:S02]  /*01c0*/  LDG.E.64 R12, desc[UR4][R12.64] ;  /* 0x000000040c0c7981 */ /* 0x000f24000c1e1b00 */
[C---:B------:R-:W-:Y:S02]  /*01d0*/  IMAD.WIDE R16, R21.reuse, 0x4, R16 ;  /* 0x0000000415107825 */ /* 0x040fe400078e0210 */
[----:B------:R-:W5:Y:S02]  /*01e0*/  LDG.E.64 R14, desc[UR4][R14.64] ;  /* 0x000000040e0e7981 */ /* 0x000f64000c1e1b00 */
[C---:B------:R-:W-:Y:S02]  /*01f0*/  IMAD.WIDE R18, R21.reuse, 0x4, R18 ;  /* 0x0000000415127825 */ /* 0x040fe400078e0212 */
[----:B------:R-:W4:Y:S02]  /*0200*/  LDG.E.EL.64 R16, desc[UR4][R16.64] ;  /* 0x0000000410107981 */ /* 0x000f24000c2e1b00 */
[----:B---3--:R-:W-:-:S02]  /*0210*/  IMAD.WIDE R24, R21, 0x4, R8 ;  /* 0x0000000415187825 */ /* 0x008fc400078e0208 */
[----:B------:R-:W5:Y:S02]  /*0220*/  LDG.E.EL.64 R18, desc[UR4][R18.64] ;  /* 0x0000000412127981 */ /* 0x000f64000c2e1b00 */
[----:B------:R-:W-:-:S04]  /*0230*/  IMAD.WIDE R22, R21, 0x4, R22 ;  /* 0x0000000415167825 */ /* 0x000fc800078e0216 */
[C---:B------:R-:W-:Y:S02]  /*0240*/  IMAD.WIDE R10, R21.reuse, 0x4, R10 ;  /* 0x00000004150a7825 */ /* 0x040fe400078e020a */
[----:B------:R-:W3:Y:S02]  /*0250*/  LDG.E.EL.64 R22, desc[UR4][R22.64] ;  /* 0x0000000416167981 */ /* 0x000ee4000c2e1b00 */
[----:B0-----:R-:W-:Y:S02]  /*0260*/  IMAD.WIDE R8, R21, 0x4, R4 ;  /* 0x0000000415087825 */ /* 0x001fe400078e0204 */
[----:B------:R0:W3:Y:S04]  /*0270*/  LDG.E.EL.64 R4, desc[UR4][R24.64] ;  /* 0x0000000418047981 */ /* 0x0000e8000c2e1b00 */
[----:B------:R-:W3:Y:S04]  /*0280*/  LDG.E.EL.64 R10, desc[UR4][R10.64] ;  /* 0x000000040a0a7981 */ /* 0x000ee8000c2e1b00 */
[----:B------:R-:W3:Y:S01]  /*0290*/  LDG.E.EL.64 R8, desc[UR4][R8.64] ;  /* 0x0000000408087981 */ /* 0x000ee2000c2e1b00 */
[----:B--2---:R-:W-:Y:S01]  /*02a0*/  FADD R6, R6, 9.9999997473787516356e-06 ;  /* 0x3727c5ac06067421 */ /* 0x004fe20000000000 */
[----:B------:R-:W-:-:S05]  /*02b0*/  FADD R7, R7, 9.9999997473787516356e-06 ;  /* 0x3727c5ac07077421 */ /* 0x000fca0000000000 */
[----:B------:R-:W1:Y:S01]  /*02c0*/  MUFU.SQRT R6, R6 ;  /* 0x0000000600067308 */ /* 0x000e620000002000 */
[----:B------:R-:W-:Y:S01]  /*02d0*/  FADD R20, R2, 9.9999997473787516356e-06 ;  /* 0x3727c5ac02147421 */ /* 0x000fe20000000000 */
[----:B------:R-:W-:-:S06]  /*02e0*/  FADD R3, R3, 9.9999997473787516356e-06 ;  /* 0x3727c5ac03037421 */ /* 0x000fcc0000000000 */
[----:B------:R-:W2:Y:S08]  /*02f0*/  MUFU.SQRT R21, R7 ;  /* 0x0000000700157308 */ /* 0x000eb00000002000 */
[----:B------:R-:W4:Y:S01]  /*0300*/  MUFU.SQRT R26, R20 ;  /* 0x00000014001a7308 */ /* 0x000f220000002000 */
[----:B-1----:R-:W-:-:S07]  /*0310*/  FSETP.GT.AND P6, PT, R6, 8.50705917302346158658e+37, PT ;  /* 0x7e8000000600780b */ /* 0x002fce0003fc4000 */
[----:B0-----:R-:W0:Y:S01]  /*0320*/  MUFU.SQRT R25, R3 ;  /* 0x0000000300197308 */ /* 0x001e220000002000 */
[----:B------:R-:W-:Y:S01]  /*0330*/  HFMA2.MMA R2, -RZ, RZ, 1.625, 0 ;  /* 0x3e800000ff027435 */ /* 0x000fe200000001ff */
[----:B------:R-:W-:Y:S02]  /*0340*/  FSETP.GEU.AND P5, PT, R6, 1.175494350822287508e-38, PT ;  /* 0x008000000600780b */ /* 0x000fe40003fae000 */
[C---:B--2---:R-:W-:Y:S02]  /*0350*/  FSETP.GT.AND P4, PT, R21.reuse, 8.50705917302346158658e+37, PT ;  /* 0x7e8000001500780b */ /* 0x044fe40003f84000 */
[C---:B----4-:R-:W-:Y:S02]  /*0360*/  FSETP.GT.AND P3, PT, R26.reuse, 8.50705917302346158658e+37, PT ;  /* 0x7e8000001a00780b */ /* 0x050fe40003f64000 */
[----:B------:R-:W-:Y:S01]  /*0370*/  FSETP.GEU.AND P0, PT, R26, 1.175494350822287508e-38, PT ;  /* 0x008000001a00780b */ /* 0x000fe20003f0e000 */
[----:B------:R-:W-:Y:S01]  /*0380*/  @P6 FMUL R6, R6, 0.25 ;  /* 0x3e80000006066820 */ /* 0x000fe20000400000 */
[----:B------:R-:W-:-:S02]  /*0390*/  FSETP.GEU.AND P2, PT, R21, 1.175494350822287508e-38, PT ;  /* 0x008000001500780b */ /* 0x000fc40003f4e000 */
[C---:B0-----:R-:W-:Y:S02]  /*03a0*/  FSETP.GT.AND P1, PT, R25.reuse, 8.50705917302346158658e+37, PT ;  /* 0x7e8000001900780b */ /* 0x041fe40003f24000 */
[----:B------:R-:W-:Y:S02]  /*03b0*/  FSEL R3, R2, 1, P6 ;  /* 0x3f80000002037808 */ /* 0x000fe40003000000 */
[----:B------:R-:W-:Y:S01]  /*03c0*/  FSETP.GEU.AND P6, PT, R25, 1.175494350822287508e-38, PT ;  /* 0x008000001900780b */ /* 0x000fe20003fce000 */
[----:B------:R-:W-:Y:S02]  /*03d0*/  @!P5 FMUL R6, R6, 16777216 ;  /* 0x4b8000000606d820 */ /* 0x000fe40000400000 */
[----:B------:R-:W-:Y:S01]  /*03e0*/  @P3 FMUL R26, R26, 0.25 ;  /* 0x3e8000001a1a3820 */ /* 0x000fe20000400000 */
[----:B------:R-:W-:Y:S01]  /*03f0*/  @P4 FMUL R21, R21, 0.25 ;  /* 0x3e80000015154820 */ /* 0x000fe20000400000 */
[----:B------:R-:W0:Y:S02]  /*0400*/  MUFU.RCP R20, R6 ;  /* 0x0000000600147308 */ /* 0x000e240000001000 */
[----:B------:R-:W-:Y:S01]  /*0410*/  @!P0 FMUL R26, R26, 16777216 ;  /* 0x4b8000001a1a8820 */ /* 0x000fe20000400000 */
[----:B------:R-:W-:Y:S01]  /*0420*/  @!P2 FMUL R21, R21, 16777216 ;  /* 0x4b8000001515a820 */ /* 0x000fe20000400000 */
[----:B------:R-:W-:-:S04]  /*0430*/  @P1 FMUL R25, R25, 0.25 ;  /* 0x3e80000019191820 */ /* 0x000fc80000400000 */
[----:B------:R-:W-:Y:S01]  /*0440*/  @!P6 FMUL R25, R25, 16777216 ;  /* 0x4b8000001919e820 */ /* 0x000fe20000400000 */
[----:B------:R-:W1:Y:S01]  /*0450*/  MUFU.RCP R7, R26 ;  /* 0x0000001a00077308 */ /* 0x000e620000001000 */
[----:B------:R-:W-:Y:S01]  /*0460*/  @!P5 FMUL R3, R3, 16777216 ;  /* 0x4b8000000303d820 */ /* 0x000fe20000400000 */
[----:B------:R-:W-:-:S06]  /*0470*/  FSEL R28, R2, 1, P3 ;  /* 0x3f800000021c7808 */ /* 0x000fcc0001800000 */
[----:B------:R-:W2:Y:S01]  /*0480*/  MUFU.RCP R21, R21 ;  /* 0x0000001500157308 */ /* 0x000ea20000001000 */
[----:B------:R-:W-:-:S07]  /*0490*/  FSEL R24, R2, 1, P4 ;  /* 0x3f80000002187808 */ /* 0x000fce0002000000 */
[----:B------:R-:W4:Y:S01]  /*04a0*/  MUFU.RCP R6, R25 ;  /* 0x0000001900067308 */ /* 0x000f220000001000 */
[----:B------:R-:W-:Y:S01]  /*04b0*/  FSEL R27, R2, 1, P1 ;  /* 0x3f800000021b7808 */ /* 0x000fe20000800000 */
[----:B0-----:R-:W-:Y:S01]  /*04c0*/  FMUL R20, R20, R3 ;  /* 0x0000000314147220 */ /* 0x001fe20000400000 */
[----:B------:R-:W-:Y:S01]  /*04d0*/  @!P0 FMUL R28, R28, 16777216 ;  /* 0x4b8000001c1c8820 */ /* 0x000fe20000400000 */
[----:B------:R-:W0:Y:S01]  /*04e0*/  LDC.64 R2, c[0x0][0x210] ;  /* 0x00008400ff027b82 */ /* 0x000e220000000a00 */
[----:B------:R-:W-:Y:S01]  /*04f0*/  @!P2 FMUL R24, R24, 16777216 ;  /* 0x4b8000001818a820 */ /* 0x000fe20000400000 */
[----:B------:R-:W-:Y:S01]  /*0500*/  @!P6 FMUL R27, R27, 16777216 ;  /* 0x4b8000001b1be820 */ /* 0x000fe20000400000 */
[----:B-1----:R-:W-:Y:S01]  /*0510*/  FMUL R7, R7, R28 ;  /* 0x0000001c07077220 */ /* 0x002fe20000400000 */
[----:B------:R-:W-:Y:S01]  /*0520*/  FADD R29, R12, -R16 ;  /* 0x800000100c1d7221 */ /* 0x000fe20000000000 */
[----:B-----5:R-:W-:Y:S01]  /*0530*/  FADD R14, R14, -R18 ;  /* 0x800000120e0e7221 */ /* 0x020fe20000000000 */
[----:B--2---:R-:W-:Y:S01]  /*0540*/  FMUL R21, R21, R24 ;  /* 0x0000001815157220 */ /* 0x004fe20000400000 */
[----:B------:R-:W-:Y:S01]  /*0550*/  FADD R12, R13, -R17 ;  /* 0x800000110d0c7221 */ /* 0x000fe20000000000 */
[----:B------:R-:W-:Y:S01]  /*0560*/  FADD R15, R15, -R19 ;  /* 0x800000130f0f7221 */ /* 0x000fe20000000000 */
[----:B------:R-:W-:Y:S01]  /*0570*/  FMUL R29, R20, R29 ;  /* 0x0000001d141d7220 */ /* 0x000fe20000400000 */
[----:B------:R-:W-:Y:S01]  /*0580*/  FMUL R7, R7, R14 ;  /* 0x0000000e07077220 */ /* 0x000fe20000400000 */
[----:B----4-:R-:W-:Y:S01]  /*0590*/  FMUL R6, R6, R27 ;  /* 0x0000001b06067220 */ /* 0x010fe20000400000 */
[----:B------:R-:W-:Y:S01]  /*05a0*/  FMUL R12, R21, R12 ;  /* 0x0000000c150c7220 */ /* 0x000fe20000400000 */
[----:B---3--:R-:W-:Y:S01]  /*05b0*/  FFMA R4, R22, R29, R4 ;  /* 0x0000001d16047223 */ /* 0x008fe20000000004 */
[----:B------:R-:W-:Y:S01]  /*05c0*/  FFMA R7, R10, R7, R8 ;  /* 0x000000070a077223 */ /* 0x000fe20000000008 */
[----:B------:R-:W-:Y:S01]  /*05d0*/  FMUL R6, R6, R15 ;  /* 0x0000000f06067220 */ /* 0x000fe20000400000 */
[----:B------:R-:W-:-:S03]  /*05e0*/  FFMA R5, R23, R12, R5 ;  /* 0x0000000c17057223 */ /* 0x000fc60000000005 */
[----:B------:R-:W-:Y:S01]  /*05f0*/  FFMA R6, R11, R6, R9 ;  /* 0x000000060b067223 */ /* 0x000fe20000000009 */
[C---:B------:R-:W-:Y:S01]  /*0600*/  FSETP.GEU.AND P0, PT, R4.reuse, -R7, PT ;  /* 0x800000070400720b */ /* 0x040fe20003f0e000 */
[----:B------:R-:W-:Y:S02]  /*0610*/  FADD R4, R4, R7 ;  /* 0x0000000704047221 */ /* 0x000fe40000000000 */
[C---:B------:R-:W-:Y:S01]  /*0620*/  FADD R7, R5.reuse, R6 ;  /* 0x0000000605077221 */ /* 0x040fe20000000000 */
[----:B------:R-:W-:Y:S01]  /*0630*/  FSETP.GEU.AND P1, PT, R5, -R6, PT ;  /* 0x800000060500720b */ /* 0x000fe20003f2e000 */
[----:B0-----:R-:W-:Y:S01]  /*0640*/  IMAD.WIDE R2, R0, 0x4, R2 ;  /* 0x0000000400027825 */ /* 0x001fe200078e0202 */
[----:B------:R-:W-:Y:S02]  /*0650*/  FSEL R4, R4, RZ, P0 ;  /* 0x000000ff04047208 */ /* 0x000fe40000000000 */
[----:B------:R-:W-:-:S05]  /*0660*/  FSEL R5, R7, RZ, P1 ;  /* 0x000000ff07057208 */ /* 0x000fca0000800000 */
[----:B------:R-:W-:Y:S01]  /*0670*/  STG.E.64 desc[UR4][R2.64], R4 ;  /* 0x0000000402007986 */ /* 0x000fe2000c101b04 */
[----:B------:R-:W-:Y:S05]  /*0680*/  EXIT ;  /* 0x000000000000794d */ /* 0x000fea0003800000 */
.L_x_0:
[----:B------:R-:W-:-:S00]  /*0690*/  BRA `(.L_x_0) ;  /* 0xfffffffc00fc7947 */ /* 0x000fc0000383ffff */
[----:B------:R-:W-:-:S00]  /*06a0*/  NOP ;  /* 0x0000000000007918 */ /* 0x000fc00000000000 */
        /* <DEDUP_REMOVED lines=13> */
.L_x_1:


//--------------------- .nv.global.init           --------------------------
	.section	.nv.global.init,"aw",@progbits
.nv.global.init:
	.type		_$_str,@object
	.size		_$_str,(_$_str_$_2 - _$_str)
_$_str:
        /*0000*/ 	.byte	0x5f, 0x5f, 0x43, 0x55, 0x44, 0x41, 0x5f, 0x46, 0x54, 0x5a, 0x00
	.type		_$_str_$_2,@object
	.size		_$_str_$_2,(.L_1 - _$_str_$_2)
_$_str_$_2:
        /*000b*/ 	.byte	0x5f, 0x5f, 0x43, 0x55, 0x44, 0x41, 0x5f, 0x50, 0x52, 0x45, 0x43, 0x5f, 0x53, 0x51, 0x52, 0x54
        /*001b*/ 	.byte	0x00
.L_1:


//--------------------- .nv.constant0.triton_poi_fused__native_batch_norm_legit_no_training_add_relu_18 --------------------------
	.section	.nv.constant0.triton_poi_fused__native_batch_norm_legit_no_training_add_relu_18,"a",@progbits
	.sectionflags	@""
	.align	4
.nv.constant0.triton_poi_fused__native_batch_norm_legit_no_training_add_relu_18:
	.zero		620
